//
// Generated by NVIDIA NVVM Compiler
//
// Compiler Build ID: CL-36424714
// Cuda compilation tools, release 13.0, V13.0.88
// Based on NVVM 20.0.0
//

.version 9.0
.target sm_100
.address_size 64

	// .globl	_Z9kernelelePiS_S_i

.visible .entry _Z9kernelelePiS_S_i(
	.param .u64 .ptr .align 1 _Z9kernelelePiS_S_i_param_0,
	.param .u64 .ptr .align 1 _Z9kernelelePiS_S_i_param_1,
	.param .u64 .ptr .align 1 _Z9kernelelePiS_S_i_param_2,
	.param .u32 _Z9kernelelePiS_S_i_param_3
)
{
	.reg .pred 	%p<10>;
	.reg .b32 	%r<131>;
	.reg .b64 	%rd<65>;

	ld.param.u64 	%rd10, [_Z9kernelelePiS_S_i_param_0];
	ld.param.u64 	%rd11, [_Z9kernelelePiS_S_i_param_1];
	ld.param.u64 	%rd9, [_Z9kernelelePiS_S_i_param_2];
	ld.param.u32 	%r49, [_Z9kernelelePiS_S_i_param_3];
	cvta.to.global.u64 	%rd1, %rd11;
	cvta.to.global.u64 	%rd2, %rd10;
	mov.u32 	%r1, %tid.y;
	mov.u32 	%r2, %tid.x;
	mov.u32 	%r3, %ntid.x;
	setp.lt.s32 	%p1, %r49, 1;
	mov.b32 	%r130, 0;
	@%p1 bra 	$L__BB0_12;
	mul.lo.s32 	%r4, %r49, %r1;
	and.b32  	%r5, %r49, 7;
	setp.lt.u32 	%p2, %r49, 8;
	mov.b32 	%r125, 0;
	mov.u32 	%r130, %r125;
	@%p2 bra 	$L__BB0_4;
	and.b32  	%r125, %r49, 2147483640;
	neg.s32 	%r119, %r125;
	add.s32 	%r118, %r2, %r3;
	shl.b32 	%r54, %r3, 1;
	add.s32 	%r117, %r2, %r54;
	mad.lo.s32 	%r116, %r3, 3, %r2;
	shl.b32 	%r55, %r3, 2;
	add.s32 	%r115, %r2, %r55;
	mad.lo.s32 	%r114, %r3, 5, %r2;
	mad.lo.s32 	%r113, %r3, 6, %r2;
	mad.lo.s32 	%r112, %r3, 7, %r2;
	mul.wide.u32 	%rd12, %r2, 4;
	add.s64 	%rd64, %rd1, %rd12;
	mul.wide.u32 	%rd13, %r4, 4;
	add.s64 	%rd14, %rd13, %rd2;
	add.s64 	%rd63, %rd14, 16;
	mov.b32 	%r130, 0;
	mul.wide.u32 	%rd29, %r3, 32;
$L__BB0_3:
	.pragma "nounroll";
	ld.global.u32 	%r56, [%rd63+-16];
	ld.global.u32 	%r57, [%rd64];
	mad.lo.s32 	%r58, %r57, %r56, %r130;
	ld.global.u32 	%r59, [%rd63+-12];
	mul.wide.u32 	%rd15, %r118, 4;
	add.s64 	%rd16, %rd1, %rd15;
	ld.global.u32 	%r60, [%rd16];
	mad.lo.s32 	%r61, %r60, %r59, %r58;
	ld.global.u32 	%r62, [%rd63+-8];
	mul.wide.u32 	%rd17, %r117, 4;
	add.s64 	%rd18, %rd1, %rd17;
	ld.global.u32 	%r63, [%rd18];
	mad.lo.s32 	%r64, %r63, %r62, %r61;
	ld.global.u32 	%r65, [%rd63+-4];
	mul.wide.u32 	%rd19, %r116, 4;
	add.s64 	%rd20, %rd1, %rd19;
	ld.global.u32 	%r66, [%rd20];
	mad.lo.s32 	%r67, %r66, %r65, %r64;
	ld.global.u32 	%r68, [%rd63];
	mul.wide.u32 	%rd21, %r115, 4;
	add.s64 	%rd22, %rd1, %rd21;
	ld.global.u32 	%r69, [%rd22];
	mad.lo.s32 	%r70, %r69, %r68, %r67;
	ld.global.u32 	%r71, [%rd63+4];
	mul.wide.u32 	%rd23, %r114, 4;
	add.s64 	%rd24, %rd1, %rd23;
	ld.global.u32 	%r72, [%rd24];
	mad.lo.s32 	%r73, %r72, %r71, %r70;
	ld.global.u32 	%r74, [%rd63+8];
	mul.wide.u32 	%rd25, %r113, 4;
	add.s64 	%rd26, %rd1, %rd25;
	ld.global.u32 	%r75, [%rd26];
	mad.lo.s32 	%r76, %r75, %r74, %r73;
	ld.global.u32 	%r77, [%rd63+12];
	mul.wide.u32 	%rd27, %r112, 4;
	add.s64 	%rd28, %rd1, %rd27;
	ld.global.u32 	%r78, [%rd28];
	mad.lo.s32 	%r130, %r78, %r77, %r76;
	add.s32 	%r119, %r119, 8;
	shl.b32 	%r79, %r3, 3;
	add.s32 	%r118, %r118, %r79;
	add.s32 	%r117, %r117, %r79;
	add.s32 	%r116, %r116, %r79;
	add.s32 	%r115, %r115, %r79;
	add.s32 	%r114, %r114, %r79;
	add.s32 	%r113, %r113, %r79;
	add.s32 	%r112, %r112, %r79;
	add.s64 	%rd64, %rd64, %rd29;
	add.s64 	%rd63, %rd63, 32;
	setp.ne.s32 	%p3, %r119, 0;
	@%p3 bra 	$L__BB0_3;
$L__BB0_4:
	setp.eq.s32 	%p4, %r5, 0;
	@%p4 bra 	$L__BB0_12;
	and.b32  	%r36, %r49, 3;
	setp.lt.u32 	%p5, %r5, 4;
	@%p5 bra 	$L__BB0_7;
	add.s32 	%r81, %r125, %r4;
	mul.wide.u32 	%rd30, %r81, 4;
	add.s64 	%rd31, %rd2, %rd30;
	ld.global.u32 	%r82, [%rd31];
	mad.lo.s32 	%r83, %r125, %r3, %r2;
	mul.wide.u32 	%rd32, %r83, 4;
	add.s64 	%rd33, %rd1, %rd32;
	ld.global.u32 	%r84, [%rd33];
	mad.lo.s32 	%r85, %r84, %r82, %r130;
	cvt.u64.u32 	%rd34, %r4;
	cvt.u64.u32 	%rd35, %r125;
	add.s64 	%rd36, %rd35, %rd34;
	shl.b64 	%rd37, %rd36, 2;
	add.s64 	%rd38, %rd2, %rd37;
	ld.global.u32 	%r86, [%rd38+4];
	add.s32 	%r87, %r83, %r3;
	mul.wide.u32 	%rd39, %r87, 4;
	add.s64 	%rd40, %rd1, %rd39;
	ld.global.u32 	%r88, [%rd40];
	mad.lo.s32 	%r89, %r88, %r86, %r85;
	ld.global.u32 	%r90, [%rd38+8];
	add.s32 	%r91, %r87, %r3;
	mul.wide.u32 	%rd41, %r91, 4;
	add.s64 	%rd42, %rd1, %rd41;
	ld.global.u32 	%r92, [%rd42];
	mad.lo.s32 	%r93, %r92, %r90, %r89;
	ld.global.u32 	%r94, [%rd38+12];
	add.s32 	%r95, %r91, %r3;
	mul.wide.u32 	%rd43, %r95, 4;
	add.s64 	%rd44, %rd1, %rd43;
	ld.global.u32 	%r96, [%rd44];
	mad.lo.s32 	%r130, %r96, %r94, %r93;
	add.s32 	%r125, %r125, 4;
$L__BB0_7:
	setp.eq.s32 	%p6, %r36, 0;
	@%p6 bra 	$L__BB0_12;
	setp.eq.s32 	%p7, %r36, 1;
	@%p7 bra 	$L__BB0_10;
	add.s32 	%r98, %r125, %r4;
	mul.wide.u32 	%rd45, %r98, 4;
	add.s64 	%rd46, %rd2, %rd45;
	ld.global.u32 	%r99, [%rd46];
	mad.lo.s32 	%r100, %r125, %r3, %r2;
	mul.wide.u32 	%rd47, %r100, 4;
	add.s64 	%rd48, %rd1, %rd47;
	ld.global.u32 	%r101, [%rd48];
	mad.lo.s32 	%r102, %r101, %r99, %r130;
	cvt.u64.u32 	%rd49, %r4;
	cvt.u64.u32 	%rd50, %r125;
	add.s64 	%rd51, %rd50, %rd49;
	shl.b64 	%rd52, %rd51, 2;
	add.s64 	%rd53, %rd2, %rd52;
	ld.global.u32 	%r103, [%rd53+4];
	add.s32 	%r104, %r100, %r3;
	mul.wide.u32 	%rd54, %r104, 4;
	add.s64 	%rd55, %rd1, %rd54;
	ld.global.u32 	%r105, [%rd55];
	mad.lo.s32 	%r130, %r105, %r103, %r102;
	add.s32 	%r125, %r125, 2;
$L__BB0_10:
	and.b32  	%r106, %r49, 1;
	setp.eq.b32 	%p8, %r106, 1;
	not.pred 	%p9, %p8;
	@%p9 bra 	$L__BB0_12;
	add.s32 	%r107, %r125, %r4;
	mul.wide.u32 	%rd56, %r107, 4;
	add.s64 	%rd57, %rd2, %rd56;
	ld.global.u32 	%r108, [%rd57];
	mad.lo.s32 	%r109, %r125, %r3, %r2;
	mul.wide.u32 	%rd58, %r109, 4;
	add.s64 	%rd59, %rd1, %rd58;
	ld.global.u32 	%r110, [%rd59];
	mad.lo.s32 	%r130, %r110, %r108, %r130;
$L__BB0_12:
	cvta.to.global.u64 	%rd60, %rd9;
	mad.lo.s32 	%r111, %r1, %r3, %r2;
	mul.wide.u32 	%rd61, %r111, 4;
	add.s64 	%rd62, %rd60, %rd61;
	st.global.u32 	[%rd62], %r130;
	ret;

}


// ===== COMPILED SASS (sm_100) =====

	.target	sm_100

	.elftype	@"ET_EXEC"


//--------------------- .note.nv.tkinfo           --------------------------
	.section	.note.nv.tkinfo,"",@"SHT_NOTE"
	.sectionflags	@"SHF_NOTE_NV_TKINFO"
	.tkinfo
        /*0018*/ 	.word	0x00000002
        /*0030*/ 	.string	""
        /*0030*/ 	.string	"ptxas"
        /*0030*/ 	.string	"Cuda compilation tools, release 13.0, V13.0.88"
        /*0030*/ 	.string	"Build cuda_13.0.r13.0/compiler.36424714_0"
        /*0030*/ 	.string	"-arch sm_100 -m 64 "



//--------------------- .note.nv.cuinfo           --------------------------
	.section	.note.nv.cuinfo,"",@"SHT_NOTE"
	.sectionflags	@"SHF_NOTE_NV_CUINFO"
        /*0018*/ 	.short	0x0002
        /*001a*/ 	.short	0x0064
        /*001c*/ 	.short	0x0082
	.zero		2


//--------------------- .nv.info                  --------------------------
	.section	.nv.info,"",@"SHT_CUDA_INFO"
	.align	4


	//----- nvinfo : EIATTR_REGCOUNT
	.align		4
        /*0000*/ 	.byte	0x04, 0x2f
        /*0002*/ 	.short	(.L_1 - .L_0)
	.align		4
.L_0:
        /*0004*/ 	.word	index@(_Z9kernelelePiS_S_i)
        /*0008*/ 	.word	0x00000020


	//----- nvinfo : EIATTR_FRAME_SIZE
	.align		4
.L_1:
        /*000c*/ 	.byte	0x04, 0x11
        /*000e*/ 	.short	(.L_3 - .L_2)
	.align		4
.L_2:
        /*0010*/ 	.word	index@(_Z9kernelelePiS_S_i)
        /*0014*/ 	.word	0x00000000


	//----- nvinfo : EIATTR_MIN_STACK_SIZE
	.align		4
.L_3:
        /*0018*/ 	.byte	0x04, 0x12
        /*001a*/ 	.short	(.L_5 - .L_4)
	.align		4
.L_4:
        /*001c*/ 	.word	index@(_Z9kernelelePiS_S_i)
        /*0020*/ 	.word	0x00000000
.L_5:


//--------------------- .nv.compat                --------------------------
	.section	.nv.compat,"",@"SHT_CUDA_COMPAT_INFO"
	.align	4
        /*0000*/ 	.byte	0x02, 0x09, 0x00, 0x00, 0x02, 0x02, 0x01, 0x00, 0x02, 0x05, 0x05, 0x00, 0x03, 0x07, 0x01, 0x01
        /*0010*/ 	.byte	0x02, 0x03, 0x00, 0x00, 0x02, 0x06, 0x01, 0x00, 0x04, 0x0b, 0x08, 0x00, 0x09, 0x00, 0x00, 0x00
        /*0020*/ 	.byte	0x00, 0x00, 0x00, 0x00


//--------------------- .nv.info._Z9kernelelePiS_S_i --------------------------
	.section	.nv.info._Z9kernelelePiS_S_i,"",@"SHT_CUDA_INFO"
	.sectionflags	@""
	.align	4


	//----- nvinfo : EIATTR_CUDA_API_VERSION
	.align		4
        /*0000*/ 	.byte	0x04, 0x37
        /*0002*/ 	.short	(.L_7 - .L_6)
.L_6:
        /*0004*/ 	.word	0x00000082


	//----- nvinfo : EIATTR_KPARAM_INFO
	.align		4
.L_7:
        /*0008*/ 	.byte	0x04, 0x17
        /*000a*/ 	.short	(.L_9 - .L_8)
.L_8:
        /*000c*/ 	.word	0x00000000
        /*0010*/ 	.short	0x0003
        /*0012*/ 	.short	0x0018
        /*0014*/ 	.byte	0x00, 0xf0, 0x11, 0x00


	//----- nvinfo : EIATTR_KPARAM_INFO
	.align		4
.L_9:
        /*0018*/ 	.byte	0x04, 0x17
        /*001a*/ 	.short	(.L_11 - .L_10)
.L_10:
        /*001c*/ 	.word	0x00000000
        /*0020*/ 	.short	0x0002
        /*0022*/ 	.short	0x0010
        /*0024*/ 	.byte	0x00, 0xf5, 0x21, 0x00


	//----- nvinfo : EIATTR_KPARAM_INFO
	.align		4
.L_11:
        /*0028*/ 	.byte	0x04, 0x17
        /*002a*/ 	.short	(.L_13 - .L_12)
.L_12:
        /*002c*/ 	.word	0x00000000
        /*0030*/ 	.short	0x0001
        /*0032*/ 	.short	0x0008
        /*0034*/ 	.byte	0x00, 0xf5, 0x21, 0x00


	//----- nvinfo : EIATTR_KPARAM_INFO
	.align		4
.L_13:
        /*0038*/ 	.byte	0x04, 0x17
        /*003a*/ 	.short	(.L_15 - .L_14)
.L_14:
        /*003c*/ 	.word	0x00000000
        /*0040*/ 	.short	0x0000
        /*0042*/ 	.short	0x0000
        /*0044*/ 	.byte	0x00, 0xf5, 0x21, 0x00


	//----- nvinfo : EIATTR_SPARSE_MMA_MASK
	.align		4
.L_15:
        /*0048*/ 	.byte	0x03, 0x50
        /*004a*/ 	.short	0x0000


	//----- nvinfo : EIATTR_MAXREG_COUNT
	.align		4
        /*004c*/ 	.byte	0x03, 0x1b
        /*004e*/ 	.short	0x00ff


	//----- nvinfo : EIATTR_MERCURY_ISA_VERSION
	.align		4
        /*0050*/ 	.byte	0x03, 0x5f
        /*0052*/ 	.short	0x0101


	//----- nvinfo : EIATTR_VRC_CTA_INIT_COUNT
	.align		4
        /*0054*/ 	.byte	0x02, 0x4a
	.zero		1
	.zero		1


	//----- nvinfo : EIATTR_EXIT_INSTR_OFFSETS
	.align		4
        /*0058*/ 	.byte	0x04, 0x1c
        /*005a*/ 	.short	(.L_17 - .L_16)


	//   ....[0]....
.L_16:
        /*005c*/ 	.word	0x00000960


	//----- nvinfo : EIATTR_CBANK_PARAM_SIZE
	.align		4
.L_17:
        /*0060*/ 	.byte	0x03, 0x19
        /*0062*/ 	.short	0x001c


	//----- nvinfo : EIATTR_PARAM_CBANK
	.align		4
        /*0064*/ 	.byte	0x04, 0x0a
        /*0066*/ 	.short	(.L_19 - .L_18)
	.align		4
.L_18:
        /*0068*/ 	.word	index@(.nv.constant0._Z9kernelelePiS_S_i)
        /*006c*/ 	.short	0x0380
        /*006e*/ 	.short	0x001c


	//----- nvinfo : EIATTR_SW_WAR
	.align		4
.L_19:
        /*0070*/ 	.byte	0x04, 0x36
        /*0072*/ 	.short	(.L_21 - .L_20)
.L_20:
        /*0074*/ 	.word	0x00000008
.L_21:


//--------------------- .nv.callgraph             --------------------------
	.section	.nv.callgraph,"",@"SHT_CUDA_CALLGRAPH"
	.align	4
	.sectionentsize	8
	.align		4
        /*0000*/ 	.word	0x00000000
	.align		4
        /*0004*/ 	.word	0xffffffff
	.align		4
        /*0008*/ 	.word	0x00000000
	.align		4
        /*000c*/ 	.word	0xfffffffe
	.align		4
        /*0010*/ 	.word	0x00000000
	.align		4
        /*0014*/ 	.word	0xfffffffd
	.align		4
        /*0018*/ 	.word	0x00000000
	.align		4
        /*001c*/ 	.word	0xfffffffc


//--------------------- .text._Z9kernelelePiS_S_i --------------------------
	.section	.text._Z9kernelelePiS_S_i,"ax",@progbits
	.align	128
        .global         _Z9kernelelePiS_S_i
        .type           _Z9kernelelePiS_S_i,@function
        .size           _Z9kernelelePiS_S_i,(.L_x_5 - _Z9kernelelePiS_S_i)
        .other          _Z9kernelelePiS_S_i,@"STO_CUDA_ENTRY STV_DEFAULT"
_Z9kernelelePiS_S_i:
.text._Z9kernelelePiS_S_i:
[----:B------:R-:W-:Y:S08]  /*0000*/  LDC R1, c[0x0][0x37c] ;  /* 0x0000df00ff017b82 */ /* 0x000ff00000000800 */
[----:B------:R-:W0:Y:S01]  /*0010*/  LDC R0, c[0x0][0x398] ;  /* 0x0000e600ff007b82 */ /* 0x000e220000000800 */
[----:B------:R-:W1:Y:S01]  /*0020*/  S2R R3, SR_TID.Y ;  /* 0x0000000000037919 */ /* 0x000e620000002200 */
[----:B------:R-:W2:Y:S01]  /*0030*/  LDCU.64 UR4, c[0x0][0x358] ;  /* 0x00006b00ff0477ac */ /* 0x000ea20008000a00 */
[----:B------:R-:W-:Y:S01]  /*0040*/  HFMA2 R20, -RZ, RZ, 0, 0 ;  /* 0x00000000ff147431 */ /* 0x000fe200000001ff */
[----:B------:R-:W3:Y:S04]  /*0050*/  S2R R2, SR_TID.X ;  /* 0x0000000000027919 */ /* 0x000ee80000002100 */
[----:B------:R-:W4:Y:S01]  /*0060*/  LDC R5, c[0x0][0x360] ;  /* 0x0000d800ff057b82 */ /* 0x000f220000000800 */
[----:B0-----:R-:W-:-:S13]  /*0070*/  ISETP.GE.AND P0, PT, R0, 0x1, PT ;  /* 0x000000010000780c */ /* 0x001fda0003f06270 */
[----:B-1234-:R-:W-:Y:S05]  /*0080*/  @!P0 BRA `(.L_x_0) ;  /* 0x0000000800248947 */ /* 0x01efea0003800000 */
[C---:B------:R-:W-:Y:S01]  /*0090*/  ISETP.GE.U32.AND P1, PT, R0.reuse, 0x8, PT ;  /* 0x000000080000780c */ /* 0x040fe20003f26070 */
[----:B------:R-:W-:Y:S01]  /*00a0*/  IMAD R7, R3, R0, RZ ;  /* 0x0000000003077224 */ /* 0x000fe200078e02ff */
[----:B------:R-:W-:Y:S02]  /*00b0*/  LOP3.LUT R6, R0, 0x7, RZ, 0xc0, !PT ;  /* 0x0000000700067812 */ /* 0x000fe400078ec0ff */
[----:B------:R-:W-:Y:S02]  /*00c0*/  MOV R8, RZ ;  /* 0x000000ff00087202 */ /* 0x000fe40000000f00 */
[----:B------:R-:W-:Y:S02]  /*00d0*/  ISETP.NE.AND P0, PT, R6, RZ, PT ;  /* 0x000000ff0600720c */ /* 0x000fe40003f05270 */
[----:B------:R-:W-:-:S05]  /*00e0*/  MOV R20, RZ ;  /* 0x000000ff00147202 */ /* 0x000fca0000000f00 */
[----:B------:R-:W-:Y:S06]  /*00f0*/  @!P1 BRA `(.L_x_1) ;  /* 0x0000000000f89947 */ /* 0x000fec0003800000 */
[----:B------:R-:W0:Y:S01]  /*0100*/  LDC.64 R8, c[0x0][0x380] ;  /* 0x0000e000ff087b82 */ /* 0x000e220000000a00 */
[----:B------:R-:W-:Y:S01]  /*0110*/  IADD3 R4, PT, PT, R2, R5, RZ ;  /* 0x0000000502047210 */ /* 0x000fe20007ffe0ff */
[C-C-:B------:R-:W-:Y:S01]  /*0120*/  IMAD R11, R5.reuse, 0x3, R2.reuse ;  /* 0x00000003050b7824 */ /* 0x140fe200078e0202 */
[CC--:B------:R-:W-:Y:S01]  /*0130*/  LEA R10, R5.reuse, R2.reuse, 0x1 ;  /* 0x00000002050a7211 */ /* 0x0c0fe200078e08ff */
[C-C-:B------:R-:W-:Y:S01]  /*0140*/  IMAD R27, R5.reuse, 0x5, R2.reuse ;  /* 0x00000005051b7824 */ /* 0x140fe200078e0202 */
[C---:B------:R-:W-:Y:S01]  /*0150*/  LEA R26, R5.reuse, R2, 0x2 ;  /* 0x00000002051a7211 */ /* 0x040fe200078e10ff */
[C-C-:B------:R-:W-:Y:S01]  /*0160*/  IMAD R28, R5.reuse, 0x6, R2.reuse ;  /* 0x00000006051c7824 */ /* 0x140fe200078e0202 */
[----:B------:R-:W-:Y:S01]  /*0170*/  MOV R20, RZ ;  /* 0x000000ff00147202 */ /* 0x000fe20000000f00 */
[----:B------:R-:W1:Y:S01]  /*0180*/  LDC.64 R12, c[0x0][0x388] ;  /* 0x0000e200ff0c7b82 */ /* 0x000e620000000a00 */
[----:B------:R-:W-:Y:S02]  /*0190*/  IMAD R29, R5, 0x7, R2 ;  /* 0x00000007051d7824 */ /* 0x000fe400078e0202 */
[----:B0-----:R-:W-:-:S03]  /*01a0*/  IMAD.WIDE.U32 R8, R7, 0x4, R8 ;  /* 0x0000000407087825 */ /* 0x001fc600078e0008 */
[----:B------:R-:W-:Y:S02]  /*01b0*/  IADD3 R19, P1, PT, R8, 0x10, RZ ;  /* 0x0000001008137810 */ /* 0x000fe40007f3e0ff */
[----:B------:R-:W-:Y:S01]  /*01c0*/  LOP3.LUT R8, R0, 0x7ffffff8, RZ, 0xc0, !PT ;  /* 0x7ffffff800087812 */ /* 0x000fe200078ec0ff */
[----:B-1----:R-:W-:Y:S01]  /*01d0*/  IMAD.WIDE.U32 R16, R2, 0x4, R12 ;  /* 0x0000000402107825 */ /* 0x002fe200078e000c */
[----:B------:R-:W-:Y:S02]  /*01e0*/  IADD3.X R22, PT, PT, RZ, R9, RZ, P1, !PT ;  /* 0x00000009ff167210 */ /* 0x000fe40000ffe4ff */
[----:B------:R-:W-:-:S07]  /*01f0*/  IADD3 R9, PT, PT, -R8, RZ, RZ ;  /* 0x000000ff08097210 */ /* 0x000fce0007ffe1ff */
.L_x_2:
[----:B------:R-:W-:Y:S01]  /*0200*/  IMAD.MOV.U32 R14, RZ, RZ, R19 ;  /* 0x000000ffff0e7224 */ /* 0x000fe200078e0013 */
[----:B------:R-:W-:Y:S01]  /*0210*/  MOV R15, R22 ;  /* 0x00000016000f7202 */ /* 0x000fe20000000f00 */
[--C-:B------:R-:W-:Y:S01]  /*0220*/  IMAD.WIDE.U32 R18, R4, 0x4, R12.reuse ;  /* 0x0000000404127825 */ /* 0x100fe200078e000c */
[----:B------:R-:W2:Y:S04]  /*0230*/  LDG.E R22, desc[UR4][R16.64] ;  /* 0x0000000410167981 */ /* 0x000ea8000c1e1900 */
[----:B------:R-:W2:Y:S04]  /*0240*/  LDG.E R21, desc[UR4][R14.64+-0x10] ;  /* 0xfffff0040e157981 */ /* 0x000ea8000c1e1900 */
[----:B------:R-:W3:Y:S04]  /*0250*/  LDG.E R18, desc[UR4][R18.64] ;  /* 0x0000000412127981 */ /* 0x000ee8000c1e1900 */
[----:B------:R-:W3:Y:S01]  /*0260*/  LDG.E R23, desc[UR4][R14.64+-0xc] ;  /* 0xfffff4040e177981 */ /* 0x000ee2000c1e1900 */
[----:B------:R-:W-:-:S06]  /*0270*/  IMAD.WIDE.U32 R24, R10, 0x4, R12 ;  /* 0x000000040a187825 */ /* 0x000fcc00078e000c */
[----:B------:R-:W4:Y:S04]  /*0280*/  LDG.E R24, desc[UR4][R24.64] ;  /* 0x0000000418187981 */ /* 0x000f28000c1e1900 */
[----:B------:R-:W5:Y:S01]  /*0290*/  LDG.E R25, desc[UR4][R14.64+0x4] ;  /* 0x000004040e197981 */ /* 0x000f62000c1e1900 */
[----:B--2---:R-:W-:-:S03]  /*02a0*/  IMAD R20, R21, R22, R20 ;  /* 0x0000001615147224 */ /* 0x004fc600078e0214 */
[----:B------:R-:W4:Y:S01]  /*02b0*/  LDG.E R21, desc[UR4][R14.64+-0x8] ;  /* 0xfffff8040e157981 */ /* 0x000f22000c1e1900 */
[----:B---3--:R-:W-:Y:S02]  /*02c0*/  IMAD R20, R23, R18, R20 ;  /* 0x0000001217147224 */ /* 0x008fe400078e0214 */
[----:B------:R-:W-:-:S06]  /*02d0*/  IMAD.WIDE.U32 R22, R11, 0x4, R12 ;  /* 0x000000040b167825 */ /* 0x000fcc00078e000c */
[----:B------:R-:W2:Y:S04]  /*02e0*/  LDG.E R22, desc[UR4][R22.64] ;  /* 0x0000000416167981 */ /* 0x000ea8000c1e1900 */
[----:B------:R-:W2:Y:S01]  /*02f0*/  LDG.E R23, desc[UR4][R14.64+-0x4] ;  /* 0xfffffc040e177981 */ /* 0x000ea2000c1e1900 */
[----:B------:R-:W-:-:S06]  /*0300*/  IMAD.WIDE.U32 R18, R26, 0x4, R12 ;  /* 0x000000041a127825 */ /* 0x000fcc00078e000c */
[----:B------:R-:W3:Y:S04]  /*0310*/  LDG.E R18, desc[UR4][R18.64] ;  /* 0x0000000412127981 */ /* 0x000ee8000c1e1900 */
[----:B------:R-:W3:Y:S01]  /*0320*/  LDG.E R19, desc[UR4][R14.64] ;  /* 0x000000040e137981 */ /* 0x000ee2000c1e1900 */
[----:B----4-:R-:W-:-:S04]  /*0330*/  IMAD R20, R21, R24, R20 ;  /* 0x0000001815147224 */ /* 0x010fc800078e0214 */
[----:B--2---:R-:W-:Y:S02]  /*0340*/  IMAD R22, R23, R22, R20 ;  /* 0x0000001617167224 */ /* 0x004fe400078e0214 */
[----:B------:R-:W-:-:S06]  /*0350*/  IMAD.WIDE.U32 R20, R27, 0x4, R12 ;  /* 0x000000041b147825 */ /* 0x000fcc00078e000c */
[----:B------:R-:W5:Y:S01]  /*0360*/  LDG.E R20, desc[UR4][R20.64] ;  /* 0x0000000414147981 */ /* 0x000f62000c1e1900 */
[----:B---3--:R-:W-:-:S03]  /*0370*/  IMAD R24, R19, R18, R22 ;  /* 0x0000001213187224 */ /* 0x008fc600078e0216 */
[----:B------:R-:W2:Y:S01]  /*0380*/  LDG.E R21, desc[UR4][R14.64+0xc] ;  /* 0x00000c040e157981 */ /* 0x000ea2000c1e1900 */
[----:B------:R-:W-:-:S03]  /*0390*/  IMAD.WIDE.U32 R22, R28, 0x4, R12 ;  /* 0x000000041c167825 */ /* 0x000fc600078e000c */
[----:B------:R-:W3:Y:S04]  /*03a0*/  LDG.E R19, desc[UR4][R14.64+0x8] ;  /* 0x000008040e137981 */ /* 0x000ee8000c1e1900 */
[----:B------:R-:W3:Y:S01]  /*03b0*/  LDG.E R22, desc[UR4][R22.64] ;  /* 0x0000000416167981 */ /* 0x000ee2000c1e1900 */
[----:B-----5:R-:W-:Y:S02]  /*03c0*/  IMAD R18, R25, R20, R24 ;  /* 0x0000001419127224 */ /* 0x020fe400078e0218 */
[----:B------:R-:W-:-:S06]  /*03d0*/  IMAD.WIDE.U32 R24, R29, 0x4, R12 ;  /* 0x000000041d187825 */ /* 0x000fcc00078e000c */
[----:B------:R-:W2:Y:S01]  /*03e0*/  LDG.E R24, desc[UR4][R24.64] ;  /* 0x0000000418187981 */ /* 0x000ea2000c1e1900 */
[----:B------:R-:W-:Y:S01]  /*03f0*/  IADD3 R9, PT, PT, R9, 0x8, RZ ;  /* 0x0000000809097810 */ /* 0x000fe20007ffe0ff */
[----:B---3--:R-:W-:Y:S01]  /*0400*/  IMAD R18, R19, R22, R18 ;  /* 0x0000001613127224 */ /* 0x008fe200078e0212 */
[----:B------:R-:W-:-:S04]  /*0410*/  IADD3 R19, P1, PT, R14, 0x20, RZ ;  /* 0x000000200e137810 */ /* 0x000fc80007f3e0ff */
[----:B------:R-:W-:Y:S02]  /*0420*/  IADD3.X R22, PT, PT, RZ, R15, RZ, P1, !PT ;  /* 0x0000000fff167210 */ /* 0x000fe40000ffe4ff */
[----:B------:R-:W-:Y:S01]  /*0430*/  ISETP.NE.AND P1, PT, R9, RZ, PT ;  /* 0x000000ff0900720c */ /* 0x000fe20003f25270 */
[C---:B------:R-:W-:Y:S01]  /*0440*/  IMAD R26, R5.reuse, 0x8, R26 ;  /* 0x00000008051a7824 */ /* 0x040fe200078e021a */
[C---:B------:R-:W-:Y:S01]  /*0450*/  LEA R4, R5.reuse, R4, 0x3 ;  /* 0x0000000405047211 */ /* 0x040fe200078e18ff */
[C---:B------:R-:W-:Y:S01]  /*0460*/  IMAD.WIDE.U32 R16, R5.reuse, 0x20, R16 ;  /* 0x0000002005107825 */ /* 0x040fe200078e0010 */
[C---:B------:R-:W-:Y:S02]  /*0470*/  LEA R10, R5.reuse, R10, 0x3 ;  /* 0x0000000a050a7211 */ /* 0x040fe400078e18ff */
[C---:B------:R-:W-:Y:S02]  /*0480*/  LEA R11, R5.reuse, R11, 0x3 ;  /* 0x0000000b050b7211 */ /* 0x040fe400078e18ff */
[----:B------:R-:W-:-:S02]  /*0490*/  LEA R27, R5, R27, 0x3 ;  /* 0x0000001b051b7211 */ /* 0x000fc400078e18ff */
[C---:B------:R-:W-:Y:S02]  /*04a0*/  LEA R28, R5.reuse, R28, 0x3 ;  /* 0x0000001c051c7211 */ /* 0x040fe400078e18ff */
[----:B------:R-:W-:Y:S01]  /*04b0*/  LEA R29, R5, R29, 0x3 ;  /* 0x0000001d051d7211 */ /* 0x000fe200078e18ff */
[----:B--2---:R-:W-:Y:S01]  /*04c0*/  IMAD R20, R21, R24, R18 ;  /* 0x0000001815147224 */ /* 0x004fe200078e0212 */
[----:B------:R-:W-:Y:S06]  /*04d0*/  @P1 BRA `(.L_x_2) ;  /* 0xfffffffc00481947 */ /* 0x000fec000383ffff */
.L_x_1:
[----:B------:R-:W-:Y:S05]  /*04e0*/  @!P0 BRA `(.L_x_0) ;  /* 0x00000004000c8947 */ /* 0x000fea0003800000 */
[----:B------:R-:W-:Y:S02]  /*04f0*/  ISETP.GE.U32.AND P1, PT, R6, 0x4, PT ;  /* 0x000000040600780c */ /* 0x000fe40003f26070 */
[----:B------:R-:W-:-:S04]  /*0500*/  LOP3.LUT R4, R0, 0x3, RZ, 0xc0, !PT ;  /* 0x0000000300047812 */ /* 0x000fc800078ec0ff */
[----:B------:R-:W-:-:S07]  /*0510*/  ISETP.NE.AND P0, PT, R4, RZ, PT ;  /* 0x000000ff0400720c */ /* 0x000fce0003f05270 */
[----:B------:R-:W-:Y:S06]  /*0520*/  @!P1 BRA `(.L_x_3) ;  /* 0x0000000000789947 */ /* 0x000fec0003800000 */
[----:B------:R-:W0:Y:S01]  /*0530*/  LDC.64 R16, c[0x0][0x380] ;  /* 0x0000e000ff107b82 */ /* 0x000e220000000a00 */
[----:B------:R-:W1:Y:S01]  /*0540*/  LDCU.64 UR6, c[0x0][0x380] ;  /* 0x00007000ff0677ac */ /* 0x000e620008000a00 */
[-C--:B------:R-:W-:Y:S01]  /*0550*/  IMAD R18, R8, R5.reuse, R2 ;  /* 0x0000000508127224 */ /* 0x080fe200078e0202 */
[CC--:B------:R-:W-:Y:S02]  /*0560*/  IADD3 R9, PT, PT, R7.reuse, R8.reuse, RZ ;  /* 0x0000000807097210 */ /* 0x0c0fe40007ffe0ff */
[----:B------:R-:W-:Y:S02]  /*0570*/  IADD3 R11, P1, PT, R7, R8, RZ ;  /* 0x00000008070b7210 */ /* 0x000fe40007f3e0ff */
[----:B------:R-:W-:Y:S01]  /*0580*/  IADD3 R6, PT, PT, R18, R5, RZ ;  /* 0x0000000512067210 */ /* 0x000fe20007ffe0ff */
[----:B------:R-:W2:Y:S01]  /*0590*/  LDC.64 R12, c[0x0][0x388] ;  /* 0x0000e200ff0c7b82 */ /* 0x000ea20000000a00 */
[----:B------:R-:W-:Y:S02]  /*05a0*/  IADD3.X R22, PT, PT, RZ, RZ, RZ, P1, !PT ;  /* 0x000000ffff167210 */ /* 0x000fe40000ffe4ff */
[----:B-1----:R-:W-:-:S04]  /*05b0*/  LEA R10, P1, R11, UR6, 0x2 ;  /* 0x000000060b0a7c11 */ /* 0x002fc8000f8210ff */
[----:B------:R-:W-:Y:S01]  /*05c0*/  LEA.HI.X R11, R11, UR7, R22, 0x2, P1 ;  /* 0x000000070b0b7c11 */ /* 0x000fe200088f1416 */
[----:B0-----:R-:W-:-:S04]  /*05d0*/  IMAD.WIDE.U32 R16, R9, 0x4, R16 ;  /* 0x0000000409107825 */ /* 0x001fc800078e0010 */
[----:B------:R-:W3:Y:S01]  /*05e0*/  LDG.E R21, desc[UR4][R10.64+0xc] ;  /* 0x00000c040a157981 */ /* 0x000ee2000c1e1900 */
[----:B--2---:R-:W-:-:S03]  /*05f0*/  IMAD.WIDE.U32 R18, R18, 0x4, R12 ;  /* 0x0000000412127825 */ /* 0x004fc600078e000c */
[----:B------:R-:W2:Y:S01]  /*0600*/  LDG.E R17, desc[UR4][R16.64] ;  /* 0x0000000410117981 */ /* 0x000ea2000c1e1900 */
[----:B------:R-:W-:-:S03]  /*0610*/  IMAD.WIDE.U32 R14, R6, 0x4, R12 ;  /* 0x00000004060e7825 */ /* 0x000fc600078e000c */
[----:B------:R-:W2:Y:S01]  /*0620*/  LDG.E R18, desc[UR4][R18.64] ;  /* 0x0000000412127981 */ /* 0x000ea2000c1e1900 */
[----:B------:R-:W-:-:S03]  /*0630*/  IMAD.IADD R6, R6, 0x1, R5 ;  /* 0x0000000106067824 */ /* 0x000fc600078e0205 */
[----:B------:R-:W4:Y:S01]  /*0640*/  LDG.E R14, desc[UR4][R14.64] ;  /* 0x000000040e0e7981 */ /* 0x000f22000c1e1900 */
[C-C-:B------:R-:W-:Y:S01]  /*0650*/  IMAD.WIDE.U32 R22, R6.reuse, 0x4, R12.reuse ;  /* 0x0000000406167825 */ /* 0x140fe200078e000c */
[----:B------:R-:W-:Y:S02]  /*0660*/  IADD3 R9, PT, PT, R6, R5, RZ ;  /* 0x0000000506097210 */ /* 0x000fe40007ffe0ff */
[----:B------:R-:W4:Y:S03]  /*0670*/  LDG.E R6, desc[UR4][R10.64+0x4] ;  /* 0x000004040a067981 */ /* 0x000f26000c1e1900 */
[----:B------:R-:W-:Y:S01]  /*0680*/  IMAD.WIDE.U32 R12, R9, 0x4, R12 ;  /* 0x00000004090c7825 */ /* 0x000fe200078e000c */
[----:B------:R-:W5:Y:S04]  /*0690*/  LDG.E R22, desc[UR4][R22.64] ;  /* 0x0000000416167981 */ /* 0x000f68000c1e1900 */
[----:B------:R-:W5:Y:S04]  /*06a0*/  LDG.E R9, desc[UR4][R10.64+0x8] ;  /* 0x000008040a097981 */ /* 0x000f68000c1e1900 */
[----:B------:R-:W3:Y:S01]  /*06b0*/  LDG.E R12, desc[UR4][R12.64] ;  /* 0x000000040c0c7981 */ /* 0x000ee2000c1e1900 */
[----:B------:R-:W-:Y:S01]  /*06c0*/  IADD3 R8, PT, PT, R8, 0x4, RZ ;  /* 0x0000000408087810 */ /* 0x000fe20007ffe0ff */
[----:B--2---:R-:W-:-:S04]  /*06d0*/  IMAD R17, R17, R18, R20 ;  /* 0x0000001211117224 */ /* 0x004fc800078e0214 */
[----:B----4-:R-:W-:-:S04]  /*06e0*/  IMAD R6, R6, R14, R17 ;  /* 0x0000000e06067224 */ /* 0x010fc800078e0211 */
[----:B-----5:R-:W-:-:S04]  /*06f0*/  IMAD R6, R9, R22, R6 ;  /* 0x0000001609067224 */ /* 0x020fc800078e0206 */
[----:B---3--:R-:W-:-:S07]  /*0700*/  IMAD R20, R21, R12, R6 ;  /* 0x0000000c15147224 */ /* 0x008fce00078e0206 */
.L_x_3:
[----:B------:R-:W-:Y:S05]  /*0710*/  @!P0 BRA `(.L_x_0) ;  /* 0x0000000000808947 */ /* 0x000fea0003800000 */
[----:B------:R-:W-:Y:S01]  /*0720*/  ISETP.NE.AND P1, PT, R4, 0x1, PT ;  /* 0x000000010400780c */ /* 0x000fe20003f25270 */
[----:B------:R-:W0:Y:S01]  /*0730*/  LDC.64 R18, c[0x0][0x380] ;  /* 0x0000e000ff127b82 */ /* 0x000e220000000a00 */
[----:B------:R-:W-:-:S04]  /*0740*/  LOP3.LUT R0, R0, 0x1, RZ, 0xc0, !PT ;  /* 0x0000000100007812 */ /* 0x000fc800078ec0ff */
[----:B------:R-:W-:-:S03]  /*0750*/  ISETP.NE.U32.AND P0, PT, R0, 0x1, PT ;  /* 0x000000010000780c */ /* 0x000fc60003f05070 */
[----:B------:R-:W1:Y:S04]  /*0760*/  LDC.64 R14, c[0x0][0x388] ;  /* 0x0000e200ff0e7b82 */ /* 0x000e680000000a00 */
[-C--:B------:R-:W-:Y:S01]  /*0770*/  @P1 IMAD R0, R8, R5.reuse, R2 ;  /* 0x0000000508001224 */ /* 0x080fe200078e0202 */
[CC--:B------:R-:W-:Y:S02]  /*0780*/  @P1 IADD3 R23, PT, PT, R7.reuse, R8.reuse, RZ ;  /* 0x0000000807171210 */ /* 0x0c0fe40007ffe0ff */
[----:B------:R-:W-:Y:S01]  /*0790*/  @P1 IADD3 R4, P2, PT, R7, R8, RZ ;  /* 0x0000000807041210 */ /* 0x000fe20007f5e0ff */
[----:B------:R-:W2:Y:S01]  /*07a0*/  @P1 LDC.64 R16, c[0x0][0x380] ;  /* 0x0000e000ff101b82 */ /* 0x000ea20000000a00 */
[----:B------:R-:W-:Y:S02]  /*07b0*/  @P1 IADD3 R9, PT, PT, R0, R5, RZ ;  /* 0x0000000500091210 */ /* 0x000fe40007ffe0ff */
[----:B------:R-:W-:-:S02]  /*07c0*/  @P1 IADD3 R8, PT, PT, R8, 0x2, RZ ;  /* 0x0000000208081810 */ /* 0x000fc40007ffe0ff */
[----:B------:R-:W-:-:S03]  /*07d0*/  @P1 IADD3.X R6, PT, PT, RZ, RZ, RZ, P2, !PT ;  /* 0x000000ffff061210 */ /* 0x000fc600017fe4ff */
[----:B------:R-:W3:Y:S01]  /*07e0*/  LDC.64 R10, c[0x0][0x380] ;  /* 0x0000e000ff0a7b82 */ /* 0x000ee20000000a00 */
[----:B0-----:R-:W-:-:S07]  /*07f0*/  @P1 IMAD.WIDE.U32 R22, R23, 0x4, R18 ;  /* 0x0000000417161825 */ /* 0x001fce00078e0012 */
[----:B------:R-:W0:Y:S01]  /*0800*/  LDC.64 R12, c[0x0][0x388] ;  /* 0x0000e200ff0c7b82 */ /* 0x000e220000000a00 */
[--C-:B-1----:R-:W-:Y:S01]  /*0810*/  @P1 IMAD.WIDE.U32 R18, R0, 0x4, R14.reuse ;  /* 0x0000000400121825 */ /* 0x102fe200078e000e */
[----:B------:R-:W-:Y:S01]  /*0820*/  @!P0 IADD3 R7, PT, PT, R7, R8, RZ ;  /* 0x0000000807078210 */ /* 0x000fe20007ffe0ff */
[----:B------:R-:W4:Y:S02]  /*0830*/  @P1 LDG.E R23, desc[UR4][R22.64] ;  /* 0x0000000416171981 */ /* 0x000f24000c1e1900 */
[----:B------:R-:W-:Y:S02]  /*0840*/  @P1 IMAD.WIDE.U32 R14, R9, 0x4, R14 ;  /* 0x00000004090e1825 */ /* 0x000fe400078e000e */
[----:B------:R-:W4:Y:S01]  /*0850*/  @P1 LDG.E R18, desc[UR4][R18.64] ;  /* 0x0000000412121981 */ /* 0x000f22000c1e1900 */
[C---:B--2---:R-:W-:Y:S01]  /*0860*/  @P1 LEA R16, P2, R4.reuse, R16, 0x2 ;  /* 0x0000001004101211 */ /* 0x044fe200078410ff */
[----:B------:R-:W-:Y:S02]  /*0870*/  @!P0 IMAD R9, R5, R8, R2 ;  /* 0x0000000805098224 */ /* 0x000fe400078e0202 */
[----:B------:R-:W2:Y:S01]  /*0880*/  @P1 LDG.E R14, desc[UR4][R14.64] ;  /* 0x000000040e0e1981 */ /* 0x000ea2000c1e1900 */
[----:B------:R-:W-:Y:S01]  /*0890*/  @P1 LEA.HI.X R17, R4, R17, R6, 0x2, P2 ;  /* 0x0000001104111211 */ /* 0x000fe200010f1406 */
[----:B---3--:R-:W-:-:S04]  /*08a0*/  @!P0 IMAD.WIDE.U32 R10, R7, 0x4, R10 ;  /* 0x00000004070a8825 */ /* 0x008fc800078e000a */
[----:B------:R-:W2:Y:S04]  /*08b0*/  @P1 LDG.E R16, desc[UR4][R16.64+0x4] ;  /* 0x0000040410101981 */ /* 0x000ea8000c1e1900 */
[----:B------:R-:W3:Y:S01]  /*08c0*/  @!P0 LDG.E R11, desc[UR4][R10.64] ;  /* 0x000000040a0b8981 */ /* 0x000ee2000c1e1900 */
[----:B0-----:R-:W-:-:S06]  /*08d0*/  @!P0 IMAD.WIDE.U32 R12, R9, 0x4, R12 ;  /* 0x00000004090c8825 */ /* 0x001fcc00078e000c */
[----:B------:R-:W3:Y:S01]  /*08e0*/  @!P0 LDG.E R12, desc[UR4][R12.64] ;  /* 0x000000040c0c8981 */ /* 0x000ee2000c1e1900 */
[----:B----4-:R-:W-:-:S04]  /*08f0*/  @P1 IMAD R23, R23, R18, R20 ;  /* 0x0000001217171224 */ /* 0x010fc800078e0214 */
[----:B--2---:R-:W-:-:S04]  /*0900*/  @P1 IMAD R20, R16, R14, R23 ;  /* 0x0000000e10141224 */ /* 0x004fc800078e0217 */
[----:B---3--:R-:W-:-:S07]  /*0910*/  @!P0 IMAD R20, R11, R12, R20 ;  /* 0x0000000c0b148224 */ /* 0x008fce00078e0214 */
.L_x_0:
[----:B------:R-:W0:Y:S01]  /*0920*/  LDC.64 R6, c[0x0][0x390] ;  /* 0x0000e400ff067b82 */ /* 0x000e220000000a00 */
[----:B------:R-:W-:-:S04]  /*0930*/  IMAD R3, R3, R5, R2 ;  /* 0x0000000503037224 */ /* 0x000fc800078e0202 */
[----:B0-----:R-:W-:-:S05]  /*0940*/  IMAD.WIDE.U32 R2, R3, 0x4, R6 ;  /* 0x0000000403027825 */ /* 0x001fca00078e0006 */
[----:B------:R-:W-:Y:S01]  /*0950*/  STG.E desc[UR4][R2.64], R20 ;  /* 0x0000001402007986 */ /* 0x000fe2000c101904 */
[----:B------:R-:W-:Y:S05]  /*0960*/  EXIT ;  /* 0x000000000000794d */ /* 0x000fea0003800000 */
.L_x_4:
[----:B------:R-:W-:-:S00]  /*0970*/  BRA `(.L_x_4) ;  /* 0xfffffffc00fc7947 */ /* 0x000fc0000383ffff */
[----:B------:R-:W-:-:S00]  /*0980*/  NOP ;  /* 0x0000000000007918 */ /* 0x000fc00000000000 */
[----:B------:R-:W-:-:S00]  /*0990*/  NOP ;  /* 0x0000000000007918 */ /* 0x000fc00000000000 */
[----:B------:R-:W-:-:S00]  /*09a0*/  NOP ;  /* 0x0000000000007918 */ /* 0x000fc00000000000 */
[----:B------:R-:W-:-:S00]  /*09b0*/  NOP ;  /* 0x0000000000007918 */ /* 0x000fc00000000000 */
[----:B------:R-:W-:-:S00]  /*09c0*/  NOP ;  /* 0x0000000000007918 */ /* 0x000fc00000000000 */
[----:B------:R-:W-:-:S00]  /*09d0*/  NOP ;  /* 0x0000000000007918 */ /* 0x000fc00000000000 */
[----:B------:R-:W-:-:S00]  /*09e0*/  NOP ;  /* 0x0000000000007918 */ /* 0x000fc00000000000 */
[----:B------:R-:W-:-:S00]  /*09f0*/  NOP ;  /* 0x0000000000007918 */ /* 0x000fc00000000000 */
.L_x_5:


//--------------------- .nv.shared.reserved.0     --------------------------
	.section	.nv.shared.reserved.0,"aw",@nobits
	.weak		__nv_reservedSMEM_offset_0_alias
	.size		__nv_reservedSMEM_offset_0_alias, 0, 64
	.other		__nv_reservedSMEM_offset_0_alias,@"STO_CUDA_RESERVED_SHARED STV_DEFAULT"
__nv_reservedSMEM_offset_0_alias:
	.zero		0
	.zero		64


//--------------------- .nv.constant0._Z9kernelelePiS_S_i --------------------------
	.section	.nv.constant0._Z9kernelelePiS_S_i,"a",@progbits
	.sectionflags	@""
	.align	4
.nv.constant0._Z9kernelelePiS_S_i:
	.zero		924


//--------------------- SYMBOLS --------------------------

	.type		.nv.reservedSmem.offset0,@object
	.size		.nv.reservedSmem.offset0,0x4
